//
// Generated by NVIDIA NVVM Compiler
//
// Compiler Build ID: CL-36424714
// Cuda compilation tools, release 13.0, V13.0.88
// Based on NVVM 20.0.0
//

.version 9.0
.target sm_100
.address_size 64

	// .globl	_Z4testiPfiPii
.extern .func  (.param .b32 func_retval0) vprintf
(
	.param .b64 vprintf_param_0,
	.param .b64 vprintf_param_1
)
;
.global .align 1 .b8 $str[26] = {84, 104, 105, 115, 32, 105, 115, 32, 116, 104, 114, 101, 97, 100, 32, 110, 117, 109, 98, 101, 114, 32, 37, 100, 10};

.visible .entry _Z4testiPfiPii(
	.param .u32 _Z4testiPfiPii_param_0,
	.param .u64 .ptr .align 1 _Z4testiPfiPii_param_1,
	.param .u32 _Z4testiPfiPii_param_2,
	.param .u64 .ptr .align 1 _Z4testiPfiPii_param_3,
	.param .u32 _Z4testiPfiPii_param_4
)
{
	.local .align 8 .b8 	__local_depot0[8];
	.reg .b64 	%SP;
	.reg .b64 	%SPL;
	.reg .b32 	%r<7>;
	.reg .b64 	%rd<5>;

	mov.u64 	%SPL, __local_depot0;
	cvta.local.u64 	%SP, %SPL;
	add.u64 	%rd1, %SP, 0;
	add.u64 	%rd2, %SPL, 0;
	mov.u32 	%r1, %ntid.x;
	mov.u32 	%r2, %ctaid.x;
	mov.u32 	%r3, %tid.x;
	mad.lo.s32 	%r4, %r1, %r2, %r3;
	st.local.u32 	[%rd2], %r4;
	mov.u64 	%rd3, $str;
	cvta.global.u64 	%rd4, %rd3;
	{ // callseq 0, 0
	.param .b64 param0;
	st.param.b64 	[param0], %rd4;
	.param .b64 param1;
	st.param.b64 	[param1], %rd1;
	.param .b32 retval0;
	call.uni (retval0), 
	vprintf, 
	(
	param0, 
	param1
	);
	ld.param.b32 	%r5, [retval0];
	} // callseq 0
	ret;

}


// ===== COMPILED SASS (sm_100) =====

	.target	sm_100

	.elftype	@"ET_EXEC"


//--------------------- .note.nv.tkinfo           --------------------------
	.section	.note.nv.tkinfo,"",@"SHT_NOTE"
	.sectionflags	@"SHF_NOTE_NV_TKINFO"
	.tkinfo
        /*0018*/ 	.word	0x00000002
        /*0030*/ 	.string	""
        /*0030*/ 	.string	"ptxas"
        /*0030*/ 	.string	"Cuda compilation tools, release 13.0, V13.0.88"
        /*0030*/ 	.string	"Build cuda_13.0.r13.0/compiler.36424714_0"
        /*0030*/ 	.string	"-arch sm_100 -m 64 "



//--------------------- .note.nv.cuinfo           --------------------------
	.section	.note.nv.cuinfo,"",@"SHT_NOTE"
	.sectionflags	@"SHF_NOTE_NV_CUINFO"
        /*0018*/ 	.short	0x0002
        /*001a*/ 	.short	0x0064
        /*001c*/ 	.short	0x0082
	.zero		2


//--------------------- .nv.info                  --------------------------
	.section	.nv.info,"",@"SHT_CUDA_INFO"
	.align	4


	//----- nvinfo : EIATTR_REGCOUNT
	.align		4
        /*0000*/ 	.byte	0x04, 0x2f
        /*0002*/ 	.short	(.L_2 - .L_1)
	.align		4
.L_1:
        /*0004*/ 	.word	index@(_Z4testiPfiPii)
        /*0008*/ 	.word	0x00000018


	//----- nvinfo : EIATTR_FRAME_SIZE
	.align		4
.L_2:
        /*000c*/ 	.byte	0x04, 0x11
        /*000e*/ 	.short	(.L_4 - .L_3)
	.align		4
.L_3:
        /*0010*/ 	.word	index@(_Z4testiPfiPii)
        /*0014*/ 	.word	0x00000008


	//----- nvinfo : EIATTR_MIN_STACK_SIZE
	.align		4
.L_4:
        /*0018*/ 	.byte	0x04, 0x12
        /*001a*/ 	.short	(.L_6 - .L_5)
	.align		4
.L_5:
        /*001c*/ 	.word	index@(_Z4testiPfiPii)
        /*0020*/ 	.word	0x00000008
.L_6:


//--------------------- .nv.compat                --------------------------
	.section	.nv.compat,"",@"SHT_CUDA_COMPAT_INFO"
	.align	4
        /*0000*/ 	.byte	0x02, 0x09, 0x00, 0x00, 0x02, 0x02, 0x01, 0x00, 0x02, 0x05, 0x05, 0x00, 0x03, 0x07, 0x01, 0x01
        /*0010*/ 	.byte	0x02, 0x03, 0x00, 0x00, 0x02, 0x06, 0x01, 0x00, 0x04, 0x0b, 0x08, 0x00, 0x09, 0x00, 0x00, 0x00
        /*0020*/ 	.byte	0x00, 0x00, 0x00, 0x00


//--------------------- .nv.info._Z4testiPfiPii   --------------------------
	.section	.nv.info._Z4testiPfiPii,"",@"SHT_CUDA_INFO"
	.sectionflags	@""
	.align	4


	//----- nvinfo : EIATTR_CUDA_API_VERSION
	.align		4
        /*0000*/ 	.byte	0x04, 0x37
        /*0002*/ 	.short	(.L_8 - .L_7)
.L_7:
        /*0004*/ 	.word	0x00000082


	//----- nvinfo : EIATTR_KPARAM_INFO
	.align		4
.L_8:
        /*0008*/ 	.byte	0x04, 0x17
        /*000a*/ 	.short	(.L_10 - .L_9)
.L_9:
        /*000c*/ 	.word	0x00000000
        /*0010*/ 	.short	0x0004
        /*0012*/ 	.short	0x0020
        /*0014*/ 	.byte	0x00, 0xf0, 0x11, 0x00


	//----- nvinfo : EIATTR_KPARAM_INFO
	.align		4
.L_10:
        /*0018*/ 	.byte	0x04, 0x17
        /*001a*/ 	.short	(.L_12 - .L_11)
.L_11:
        /*001c*/ 	.word	0x00000000
        /*0020*/ 	.short	0x0003
        /*0022*/ 	.short	0x0018
        /*0024*/ 	.byte	0x00, 0xf5, 0x21, 0x00


	//----- nvinfo : EIATTR_KPARAM_INFO
	.align		4
.L_12:
        /*0028*/ 	.byte	0x04, 0x17
        /*002a*/ 	.short	(.L_14 - .L_13)
.L_13:
        /*002c*/ 	.word	0x00000000
        /*0030*/ 	.short	0x0002
        /*0032*/ 	.short	0x0010
        /*0034*/ 	.byte	0x00, 0xf0, 0x11, 0x00


	//----- nvinfo : EIATTR_KPARAM_INFO
	.align		4
.L_14:
        /*0038*/ 	.byte	0x04, 0x17
        /*003a*/ 	.short	(.L_16 - .L_15)
.L_15:
        /*003c*/ 	.word	0x00000000
        /*0040*/ 	.short	0x0001
        /*0042*/ 	.short	0x0008
        /*0044*/ 	.byte	0x00, 0xf5, 0x21, 0x00


	//----- nvinfo : EIATTR_KPARAM_INFO
	.align		4
.L_16:
        /*0048*/ 	.byte	0x04, 0x17
        /*004a*/ 	.short	(.L_18 - .L_17)
.L_17:
        /*004c*/ 	.word	0x00000000
        /*0050*/ 	.short	0x0000
        /*0052*/ 	.short	0x0000
        /*0054*/ 	.byte	0x00, 0xf0, 0x11, 0x00


	//----- nvinfo : EIATTR_SPARSE_MMA_MASK
	.align		4
.L_18:
        /*0058*/ 	.byte	0x03, 0x50
        /*005a*/ 	.short	0x0000


	//----- nvinfo : EIATTR_MAXREG_COUNT
	.align		4
        /*005c*/ 	.byte	0x03, 0x1b
        /*005e*/ 	.short	0x00ff


	//----- nvinfo : EIATTR_EXTERNS
	.align		4
        /*0060*/ 	.byte	0x04, 0x0f
        /*0062*/ 	.short	(.L_20 - .L_19)


	//   ....[0]....
	.align		4
.L_19:
        /*0064*/ 	.word	index@(vprintf)


	//----- nvinfo : EIATTR_MERCURY_ISA_VERSION
	.align		4
.L_20:
        /*0068*/ 	.byte	0x03, 0x5f
        /*006a*/ 	.short	0x0101


	//----- nvinfo : EIATTR_VRC_CTA_INIT_COUNT
	.align		4
        /*006c*/ 	.byte	0x02, 0x4a
	.zero		1
	.zero		1


	//----- nvinfo : EIATTR_SYSCALL_OFFSETS
	.align		4
        /*0070*/ 	.byte	0x04, 0x46
        /*0072*/ 	.short	(.L_22 - .L_21)


	//   ....[0]....
.L_21:
        /*0074*/ 	.word	0x00000110


	//----- nvinfo : EIATTR_EXIT_INSTR_OFFSETS
	.align		4
.L_22:
        /*0078*/ 	.byte	0x04, 0x1c
        /*007a*/ 	.short	(.L_24 - .L_23)


	//   ....[0]....
.L_23:
        /*007c*/ 	.word	0x00000120


	//----- nvinfo : EIATTR_CBANK_PARAM_SIZE
	.align		4
.L_24:
        /*0080*/ 	.byte	0x03, 0x19
        /*0082*/ 	.short	0x0024


	//----- nvinfo : EIATTR_PARAM_CBANK
	.align		4
        /*0084*/ 	.byte	0x04, 0x0a
        /*0086*/ 	.short	(.L_26 - .L_25)
	.align		4
.L_25:
        /*0088*/ 	.word	index@(.nv.constant0._Z4testiPfiPii)
        /*008c*/ 	.short	0x0380
        /*008e*/ 	.short	0x0024


	//----- nvinfo : EIATTR_SW_WAR
	.align		4
.L_26:
        /*0090*/ 	.byte	0x04, 0x36
        /*0092*/ 	.short	(.L_28 - .L_27)
.L_27:
        /*0094*/ 	.word	0x00000008
.L_28:


//--------------------- .nv.callgraph             --------------------------
	.section	.nv.callgraph,"",@"SHT_CUDA_CALLGRAPH"
	.align	4
	.sectionentsize	8
	.align		4
        /*0000*/ 	.word	0x00000000
	.align		4
        /*0004*/ 	.word	0xffffffff
	.align		4
        /*0008*/ 	.word	index@(_Z4testiPfiPii)
	.align		4
        /*000c*/ 	.word	index@(vprintf)
	.align		4
        /*0010*/ 	.word	0x00000000
	.align		4
        /*0014*/ 	.word	0xfffffffe
	.align		4
        /*0018*/ 	.word	0x00000000
	.align		4
        /*001c*/ 	.word	0xfffffffd
	.align		4
        /*0020*/ 	.word	0x00000000
	.align		4
        /*0024*/ 	.word	0xfffffffc


//--------------------- .nv.constant4             --------------------------
	.section	.nv.constant4,"a",@progbits
	.align	8
	.align		8
.nv.constant4:
        /*0000*/ 	.dword	vprintf
	.align		8
        /*0008*/ 	.dword	$str


//--------------------- .text._Z4testiPfiPii      --------------------------
	.section	.text._Z4testiPfiPii,"ax",@progbits
	.align	128
        .global         _Z4testiPfiPii
        .type           _Z4testiPfiPii,@function
        .size           _Z4testiPfiPii,(.L_x_2 - _Z4testiPfiPii)
        .other          _Z4testiPfiPii,@"STO_CUDA_ENTRY STV_DEFAULT"
_Z4testiPfiPii:
.text._Z4testiPfiPii:
[----:B------:R-:W0:Y:S01]  /*0000*/  LDC R1, c[0x0][0x37c] ;  /* 0x0000df00ff017b82 */ /* 0x000e220000000800 */
[----:B------:R-:W1:Y:S01]  /*0010*/  S2R R0, SR_CTAID.X ;  /* 0x0000000000007919 */ /* 0x000e620000002500 */
[----:B------:R-:W2:Y:S01]  /*0020*/  LDCU UR5, c[0x0][0x2fc] ;  /* 0x00005f80ff0577ac */ /* 0x000ea20008000800 */
[----:B------:R-:W-:Y:S01]  /*0030*/  MOV R2, 0x0 ;  /* 0x0000000000027802 */ /* 0x000fe20000000f00 */
[----:B0-----:R-:W-:Y:S01]  /*0040*/  VIADD R1, R1, 0xfffffff8 ;  /* 0xfffffff801017836 */ /* 0x001fe20000000000 */
[----:B------:R-:W1:Y:S01]  /*0050*/  S2R R3, SR_TID.X ;  /* 0x0000000000037919 */ /* 0x000e620000002100 */
[----:B------:R-:W1:Y:S01]  /*0060*/  LDCU UR6, c[0x0][0x360] ;  /* 0x00006c00ff0677ac */ /* 0x000e620008000800 */
[----:B------:R-:W0:Y:S02]  /*0070*/  LDCU UR4, c[0x0][0x2f8] ;  /* 0x00005f00ff0477ac */ /* 0x000e240008000800 */
[----:B0-----:R-:W-:-:S05]  /*0080*/  IADD3 R6, P0, PT, R1, UR4, RZ ;  /* 0x0000000401067c10 */ /* 0x001fca000ff1e0ff */
[----:B--2---:R-:W-:Y:S02]  /*0090*/  IMAD.X R7, RZ, RZ, UR5, P0 ;  /* 0x00000005ff077e24 */ /* 0x004fe400080e06ff */
[----:B-1----:R-:W-:Y:S01]  /*00a0*/  IMAD R0, R0, UR6, R3 ;  /* 0x0000000600007c24 */ /* 0x002fe2000f8e0203 */
[----:B------:R-:W0:Y:S01]  /*00b0*/  LDCU.64 UR6, c[0x4][0x8] ;  /* 0x01000100ff0677ac */ /* 0x000e220008000a00 */
[----:B------:R-:W1:Y:S03]  /*00c0*/  LDC.64 R2, c[0x4][R2] ;  /* 0x0100000002027b82 */ /* 0x000e660000000a00 */
[----:B------:R2:W-:Y:S01]  /*00d0*/  STL [R1], R0 ;  /* 0x0000000001007387 */ /* 0x0005e20000100800 */
[----:B0-----:R-:W-:Y:S01]  /*00e0*/  IMAD.U32 R4, RZ, RZ, UR6 ;  /* 0x00000006ff047e24 */ /* 0x001fe2000f8e00ff */
[----:B--2---:R-:W-:-:S07]  /*00f0*/  MOV R5, UR7 ;  /* 0x0000000700057c02 */ /* 0x004fce0008000f00 */
[----:B------:R-:W-:-:S07]  /*0100*/  LEPC R20, `(.L_x_0) ;  /* 0x000000001014794e */ /* 0x000fce0000000000 */
[----:B-1----:R-:W-:Y:S05]  /*0110*/  CALL.ABS.NOINC R2 ;  /* 0x0000000002007343 */ /* 0x002fea0003c00000 */
.L_x_0:
[----:B------:R-:W-:Y:S05]  /*0120*/  EXIT ;  /* 0x000000000000794d */ /* 0x000fea0003800000 */
.L_x_1:
[----:B------:R-:W-:-:S00]  /*0130*/  BRA `(.L_x_1) ;  /* 0xfffffffc00fc7947 */ /* 0x000fc0000383ffff */
[----:B------:R-:W-:-:S00]  /*0140*/  NOP ;  /* 0x0000000000007918 */ /* 0x000fc00000000000 */
        /* <DEDUP_REMOVED lines=11> */
.L_x_2:


//--------------------- .nv.global.init           --------------------------
	.section	.nv.global.init,"aw",@progbits
.nv.global.init:
	.type		$str,@object
	.size		$str,(.L_0 - $str)
$str:
        /*0000*/ 	.byte	0x54, 0x68, 0x69, 0x73, 0x20, 0x69, 0x73, 0x20, 0x74, 0x68, 0x72, 0x65, 0x61, 0x64, 0x20, 0x6e
        /*0010*/ 	.byte	0x75, 0x6d, 0x62, 0x65, 0x72, 0x20, 0x25, 0x64, 0x0a, 0x00
.L_0:


//--------------------- .nv.shared.reserved.0     --------------------------
	.section	.nv.shared.reserved.0,"aw",@nobits
	.weak		__nv_reservedSMEM_offset_0_alias
	.size		__nv_reservedSMEM_offset_0_alias, 0, 64
	.other		__nv_reservedSMEM_offset_0_alias,@"STO_CUDA_RESERVED_SHARED STV_DEFAULT"
__nv_reservedSMEM_offset_0_alias:
	.zero		0
	.zero		64


//--------------------- .nv.constant0._Z4testiPfiPii --------------------------
	.section	.nv.constant0._Z4testiPfiPii,"a",@progbits
	.sectionflags	@""
	.align	4
.nv.constant0._Z4testiPfiPii:
	.zero		932


//--------------------- SYMBOLS --------------------------

	.type		.nv.reservedSmem.offset0,@object
	.size		.nv.reservedSmem.offset0,0x4
	.type		vprintf,@function
